//
// Generated by NVIDIA NVVM Compiler
//
// Compiler Build ID: CL-36424714
// Cuda compilation tools, release 13.0, V13.0.88
// Based on NVVM 20.0.0
//

.version 9.0
.target sm_100
.address_size 64

	// .globl	_Z7reduce0PiS_
.extern .shared .align 16 .b8 sdata[];

.visible .entry _Z7reduce0PiS_(
	.param .u64 .ptr .align 1 _Z7reduce0PiS__param_0,
	.param .u64 .ptr .align 1 _Z7reduce0PiS__param_1
)
{
	.reg .pred 	%p<6>;
	.reg .b32 	%r<41>;
	.reg .b64 	%rd<11>;

	ld.param.u64 	%rd2, [_Z7reduce0PiS__param_0];
	ld.param.u64 	%rd1, [_Z7reduce0PiS__param_1];
	cvta.to.global.u64 	%rd3, %rd2;
	mov.u32 	%r1, %tid.x;
	mov.u32 	%r2, %ctaid.x;
	mov.u32 	%r40, %ntid.x;
	mul.lo.s32 	%r7, %r40, %r2;
	shl.b32 	%r8, %r7, 1;
	add.s32 	%r9, %r8, %r1;
	mul.wide.u32 	%rd4, %r9, 4;
	add.s64 	%rd5, %rd3, %rd4;
	ld.global.u32 	%r10, [%rd5];
	add.s32 	%r11, %r9, %r40;
	mul.wide.u32 	%rd6, %r11, 4;
	add.s64 	%rd7, %rd3, %rd6;
	ld.global.u32 	%r12, [%rd7];
	add.s32 	%r13, %r12, %r10;
	shl.b32 	%r14, %r1, 2;
	mov.u32 	%r15, sdata;
	add.s32 	%r4, %r15, %r14;
	st.shared.u32 	[%r4], %r13;
	bar.sync 	0;
	setp.lt.u32 	%p1, %r40, 66;
	@%p1 bra 	$L__BB0_4;
$L__BB0_1:
	shr.u32 	%r6, %r40, 1;
	setp.ge.u32 	%p2, %r1, %r6;
	@%p2 bra 	$L__BB0_3;
	shl.b32 	%r16, %r6, 2;
	add.s32 	%r17, %r4, %r16;
	ld.shared.u32 	%r18, [%r17];
	ld.shared.u32 	%r19, [%r4];
	add.s32 	%r20, %r19, %r18;
	st.shared.u32 	[%r4], %r20;
$L__BB0_3:
	bar.sync 	0;
	setp.gt.u32 	%p3, %r40, 131;
	mov.u32 	%r40, %r6;
	@%p3 bra 	$L__BB0_1;
$L__BB0_4:
	setp.gt.u32 	%p4, %r1, 31;
	@%p4 bra 	$L__BB0_7;
	ld.volatile.shared.u32 	%r21, [%r4+128];
	ld.volatile.shared.u32 	%r22, [%r4];
	add.s32 	%r23, %r22, %r21;
	st.volatile.shared.u32 	[%r4], %r23;
	ld.volatile.shared.u32 	%r24, [%r4+64];
	ld.volatile.shared.u32 	%r25, [%r4];
	add.s32 	%r26, %r25, %r24;
	st.volatile.shared.u32 	[%r4], %r26;
	ld.volatile.shared.u32 	%r27, [%r4+32];
	ld.volatile.shared.u32 	%r28, [%r4];
	add.s32 	%r29, %r28, %r27;
	st.volatile.shared.u32 	[%r4], %r29;
	ld.volatile.shared.u32 	%r30, [%r4+16];
	ld.volatile.shared.u32 	%r31, [%r4];
	add.s32 	%r32, %r31, %r30;
	st.volatile.shared.u32 	[%r4], %r32;
	ld.volatile.shared.u32 	%r33, [%r4+8];
	ld.volatile.shared.u32 	%r34, [%r4];
	add.s32 	%r35, %r34, %r33;
	st.volatile.shared.u32 	[%r4], %r35;
	ld.volatile.shared.u32 	%r36, [%r4+4];
	ld.volatile.shared.u32 	%r37, [%r4];
	add.s32 	%r38, %r37, %r36;
	st.volatile.shared.u32 	[%r4], %r38;
	setp.ne.s32 	%p5, %r1, 0;
	@%p5 bra 	$L__BB0_7;
	ld.shared.u32 	%r39, [sdata];
	cvta.to.global.u64 	%rd8, %rd1;
	mul.wide.u32 	%rd9, %r2, 4;
	add.s64 	%rd10, %rd8, %rd9;
	st.global.u32 	[%rd10], %r39;
$L__BB0_7:
	ret;

}


// ===== COMPILED SASS (sm_100) =====

	.target	sm_100

	.elftype	@"ET_EXEC"


//--------------------- .note.nv.tkinfo           --------------------------
	.section	.note.nv.tkinfo,"",@"SHT_NOTE"
	.sectionflags	@"SHF_NOTE_NV_TKINFO"
	.tkinfo
        /*0018*/ 	.word	0x00000002
        /*0030*/ 	.string	""
        /*0030*/ 	.string	"ptxas"
        /*0030*/ 	.string	"Cuda compilation tools, release 13.0, V13.0.88"
        /*0030*/ 	.string	"Build cuda_13.0.r13.0/compiler.36424714_0"
        /*0030*/ 	.string	"-arch sm_100 -m 64 "



//--------------------- .note.nv.cuinfo           --------------------------
	.section	.note.nv.cuinfo,"",@"SHT_NOTE"
	.sectionflags	@"SHF_NOTE_NV_CUINFO"
        /*0018*/ 	.short	0x0002
        /*001a*/ 	.short	0x0064
        /*001c*/ 	.short	0x0082
	.zero		2


//--------------------- .nv.info                  --------------------------
	.section	.nv.info,"",@"SHT_CUDA_INFO"
	.align	4


	//----- nvinfo : EIATTR_REGCOUNT
	.align		4
        /*0000*/ 	.byte	0x04, 0x2f
        /*0002*/ 	.short	(.L_1 - .L_0)
	.align		4
.L_0:
        /*0004*/ 	.word	index@(_Z7reduce0PiS_)
        /*0008*/ 	.word	0x0000000d


	//----- nvinfo : EIATTR_FRAME_SIZE
	.align		4
.L_1:
        /*000c*/ 	.byte	0x04, 0x11
        /*000e*/ 	.short	(.L_3 - .L_2)
	.align		4
.L_2:
        /*0010*/ 	.word	index@(_Z7reduce0PiS_)
        /*0014*/ 	.word	0x00000000


	//----- nvinfo : EIATTR_MIN_STACK_SIZE
	.align		4
.L_3:
        /*0018*/ 	.byte	0x04, 0x12
        /*001a*/ 	.short	(.L_5 - .L_4)
	.align		4
.L_4:
        /*001c*/ 	.word	index@(_Z7reduce0PiS_)
        /*0020*/ 	.word	0x00000000
.L_5:


//--------------------- .nv.compat                --------------------------
	.section	.nv.compat,"",@"SHT_CUDA_COMPAT_INFO"
	.align	4
        /*0000*/ 	.byte	0x02, 0x09, 0x00, 0x00, 0x02, 0x02, 0x01, 0x00, 0x02, 0x05, 0x05, 0x00, 0x03, 0x07, 0x01, 0x01
        /*0010*/ 	.byte	0x02, 0x03, 0x00, 0x00, 0x02, 0x06, 0x01, 0x00, 0x04, 0x0b, 0x08, 0x00, 0x09, 0x00, 0x00, 0x00
        /*0020*/ 	.byte	0x00, 0x00, 0x00, 0x00


//--------------------- .nv.info._Z7reduce0PiS_   --------------------------
	.section	.nv.info._Z7reduce0PiS_,"",@"SHT_CUDA_INFO"
	.sectionflags	@""
	.align	4


	//----- nvinfo : EIATTR_CUDA_API_VERSION
	.align		4
        /*0000*/ 	.byte	0x04, 0x37
        /*0002*/ 	.short	(.L_7 - .L_6)
.L_6:
        /*0004*/ 	.word	0x00000082


	//----- nvinfo : EIATTR_KPARAM_INFO
	.align		4
.L_7:
        /*0008*/ 	.byte	0x04, 0x17
        /*000a*/ 	.short	(.L_9 - .L_8)
.L_8:
        /*000c*/ 	.word	0x00000000
        /*0010*/ 	.short	0x0001
        /*0012*/ 	.short	0x0008
        /*0014*/ 	.byte	0x00, 0xf5, 0x21, 0x00


	//----- nvinfo : EIATTR_KPARAM_INFO
	.align		4
.L_9:
        /*0018*/ 	.byte	0x04, 0x17
        /*001a*/ 	.short	(.L_11 - .L_10)
.L_10:
        /*001c*/ 	.word	0x00000000
        /*0020*/ 	.short	0x0000
        /*0022*/ 	.short	0x0000
        /*0024*/ 	.byte	0x00, 0xf5, 0x21, 0x00


	//----- nvinfo : EIATTR_SPARSE_MMA_MASK
	.align		4
.L_11:
        /*0028*/ 	.byte	0x03, 0x50
        /*002a*/ 	.short	0x0000


	//----- nvinfo : EIATTR_MAXREG_COUNT
	.align		4
        /*002c*/ 	.byte	0x03, 0x1b
        /*002e*/ 	.short	0x00ff


	//----- nvinfo : EIATTR_NUM_BARRIERS
	.align		4
        /*0030*/ 	.byte	0x02, 0x4c
        /*0032*/ 	.byte	0x01
	.zero		1


	//----- nvinfo : EIATTR_MERCURY_ISA_VERSION
	.align		4
        /*0034*/ 	.byte	0x03, 0x5f
        /*0036*/ 	.short	0x0101


	//----- nvinfo : EIATTR_VRC_CTA_INIT_COUNT
	.align		4
        /*0038*/ 	.byte	0x02, 0x4a
	.zero		1
	.zero		1


	//----- nvinfo : EIATTR_EXIT_INSTR_OFFSETS
	.align		4
        /*003c*/ 	.byte	0x04, 0x1c
        /*003e*/ 	.short	(.L_13 - .L_12)


	//   ....[0]....
.L_12:
        /*0040*/ 	.word	0x00000230


	//   ....[1]....
        /*0044*/ 	.word	0x000003d0


	//   ....[2]....
        /*0048*/ 	.word	0x00000450


	//----- nvinfo : EIATTR_CBANK_PARAM_SIZE
	.align		4
.L_13:
        /*004c*/ 	.byte	0x03, 0x19
        /*004e*/ 	.short	0x0010


	//----- nvinfo : EIATTR_PARAM_CBANK
	.align		4
        /*0050*/ 	.byte	0x04, 0x0a
        /*0052*/ 	.short	(.L_15 - .L_14)
	.align		4
.L_14:
        /*0054*/ 	.word	index@(.nv.constant0._Z7reduce0PiS_)
        /*0058*/ 	.short	0x0380
        /*005a*/ 	.short	0x0010


	//----- nvinfo : EIATTR_SW_WAR
	.align		4
.L_15:
        /*005c*/ 	.byte	0x04, 0x36
        /*005e*/ 	.short	(.L_17 - .L_16)
.L_16:
        /*0060*/ 	.word	0x00000008
.L_17:


//--------------------- .nv.callgraph             --------------------------
	.section	.nv.callgraph,"",@"SHT_CUDA_CALLGRAPH"
	.align	4
	.sectionentsize	8
	.align		4
        /*0000*/ 	.word	0x00000000
	.align		4
        /*0004*/ 	.word	0xffffffff
	.align		4
        /*0008*/ 	.word	0x00000000
	.align		4
        /*000c*/ 	.word	0xfffffffe
	.align		4
        /*0010*/ 	.word	0x00000000
	.align		4
        /*0014*/ 	.word	0xfffffffd
	.align		4
        /*0018*/ 	.word	0x00000000
	.align		4
        /*001c*/ 	.word	0xfffffffc


//--------------------- .text._Z7reduce0PiS_      --------------------------
	.section	.text._Z7reduce0PiS_,"ax",@progbits
	.align	128
        .global         _Z7reduce0PiS_
        .type           _Z7reduce0PiS_,@function
        .size           _Z7reduce0PiS_,(.L_x_3 - _Z7reduce0PiS_)
        .other          _Z7reduce0PiS_,@"STO_CUDA_ENTRY STV_DEFAULT"
_Z7reduce0PiS_:
.text._Z7reduce0PiS_:
[----:B------:R-:W-:Y:S01]  /*0000*/  LDC R1, c[0x0][0x37c] ;  /* 0x0000df00ff017b82 */ /* 0x000fe20000000800 */
[----:B------:R-:W0:Y:S01]  /*0010*/  S2R R0, SR_CTAID.X ;  /* 0x0000000000007919 */ /* 0x000e220000002500 */
[----:B------:R-:W0:Y:S06]  /*0020*/  LDCU UR8, c[0x0][0x360] ;  /* 0x00006c00ff0877ac */ /* 0x000e2c0008000800 */
[----:B------:R-:W1:Y:S01]  /*0030*/  LDC.64 R6, c[0x0][0x380] ;  /* 0x0000e000ff067b82 */ /* 0x000e620000000a00 */
[----:B------:R-:W2:Y:S01]  /*0040*/  S2R R2, SR_TID.X ;  /* 0x0000000000027919 */ /* 0x000ea20000002100 */
[----:B------:R-:W3:Y:S01]  /*0050*/  LDCU.64 UR6, c[0x0][0x358] ;  /* 0x00006b00ff0677ac */ /* 0x000ee20008000a00 */
[----:B0-----:R-:W-:-:S04]  /*0060*/  IMAD R3, R0, UR8, RZ ;  /* 0x0000000800037c24 */ /* 0x001fc8000f8e02ff */
[----:B--2---:R-:W-:-:S04]  /*0070*/  IMAD R3, R3, 0x2, R2 ;  /* 0x0000000203037824 */ /* 0x004fc800078e0202 */
[C---:B-1----:R-:W-:Y:S01]  /*0080*/  IMAD.WIDE.U32 R4, R3.reuse, 0x4, R6 ;  /* 0x0000000403047825 */ /* 0x042fe200078e0006 */
[----:B------:R-:W-:-:S05]  /*0090*/  IADD3 R9, PT, PT, R3, UR8, RZ ;  /* 0x0000000803097c10 */ /* 0x000fca000fffe0ff */
[----:B------:R-:W-:Y:S01]  /*00a0*/  IMAD.WIDE.U32 R6, R9, 0x4, R6 ;  /* 0x0000000409067825 */ /* 0x000fe200078e0006 */
[----:B---3--:R-:W2:Y:S05]  /*00b0*/  LDG.E R4, desc[UR6][R4.64] ;  /* 0x0000000604047981 */ /* 0x008eaa000c1e1900 */
[----:B------:R-:W2:Y:S01]  /*00c0*/  LDG.E R7, desc[UR6][R6.64] ;  /* 0x0000000606077981 */ /* 0x000ea2000c1e1900 */
[----:B------:R-:W0:Y:S01]  /*00d0*/  S2UR UR5, SR_CgaCtaId ;  /* 0x00000000000579c3 */ /* 0x000e220000008800 */
[----:B------:R-:W-:Y:S01]  /*00e0*/  UMOV UR4, 0x400 ;  /* 0x0000040000047882 */ /* 0x000fe20000000000 */
[----:B------:R-:W-:Y:S01]  /*00f0*/  UISETP.GE.U32.AND UP0, UPT, UR8, 0x42, UPT ;  /* 0x000000420800788c */ /* 0x000fe2000bf06070 */
[----:B------:R-:W-:Y:S01]  /*0100*/  ISETP.GT.U32.AND P0, PT, R2, 0x1f, PT ;  /* 0x0000001f0200780c */ /* 0x000fe20003f04070 */
[----:B0-----:R-:W-:-:S06]  /*0110*/  ULEA UR4, UR5, UR4, 0x18 ;  /* 0x0000000405047291 */ /* 0x001fcc000f8ec0ff */
[----:B------:R-:W-:Y:S01]  /*0120*/  LEA R3, R2, UR4, 0x2 ;  /* 0x0000000402037c11 */ /* 0x000fe2000f8e10ff */
[----:B--2---:R-:W-:-:S05]  /*0130*/  IMAD.IADD R8, R4, 0x1, R7 ;  /* 0x0000000104087824 */ /* 0x004fca00078e0207 */
[----:B------:R0:W-:Y:S01]  /*0140*/  STS [R3], R8 ;  /* 0x0000000803007388 */ /* 0x0001e20000000800 */
[----:B------:R-:W-:Y:S06]  /*0150*/  BAR.SYNC.DEFER_BLOCKING 0x0 ;  /* 0x0000000000007b1d */ /* 0x000fec0000010000 */
[----:B------:R-:W-:Y:S05]  /*0160*/  BRA.U !UP0, `(.L_x_0) ;  /* 0x0000000108307547 */ /* 0x000fea000b800000 */
[----:B------:R-:W-:-:S07]  /*0170*/  MOV R4, UR8 ;  /* 0x0000000800047c02 */ /* 0x000fce0008000f00 */
.L_x_1:
[----:B------:R-:W-:-:S04]  /*0180*/  SHF.R.U32.HI R7, RZ, 0x1, R4 ;  /* 0x00000001ff077819 */ /* 0x000fc80000011604 */
[----:B------:R-:W-:-:S13]  /*0190*/  ISETP.GE.U32.AND P1, PT, R2, R7, PT ;  /* 0x000000070200720c */ /* 0x000fda0003f26070 */
[----:B------:R-:W-:Y:S01]  /*01a0*/  @!P1 IMAD R5, R7, 0x4, R3 ;  /* 0x0000000407059824 */ /* 0x000fe200078e0203 */
[----:B------:R-:W-:Y:S05]  /*01b0*/  @!P1 LDS R6, [R3] ;  /* 0x0000000003069984 */ /* 0x000fea0000000800 */
[----:B------:R-:W1:Y:S02]  /*01c0*/  @!P1 LDS R5, [R5] ;  /* 0x0000000005059984 */ /* 0x000e640000000800 */
[----:B-1----:R-:W-:-:S05]  /*01d0*/  @!P1 IADD3 R6, PT, PT, R5, R6, RZ ;  /* 0x0000000605069210 */ /* 0x002fca0007ffe0ff */
[----:B------:R1:W-:Y:S01]  /*01e0*/  @!P1 STS [R3], R6 ;  /* 0x0000000603009388 */ /* 0x0003e20000000800 */
[----:B------:R-:W-:Y:S01]  /*01f0*/  BAR.SYNC.DEFER_BLOCKING 0x0 ;  /* 0x0000000000007b1d */ /* 0x000fe20000010000 */
[----:B------:R-:W-:Y:S01]  /*0200*/  ISETP.GT.U32.AND P1, PT, R4, 0x83, PT ;  /* 0x000000830400780c */ /* 0x000fe20003f24070 */
[----:B------:R-:W-:-:S12]  /*0210*/  IMAD.MOV.U32 R4, RZ, RZ, R7 ;  /* 0x000000ffff047224 */ /* 0x000fd800078e0007 */
[----:B-1----:R-:W-:Y:S05]  /*0220*/  @P1 BRA `(.L_x_1) ;  /* 0xfffffffc00d41947 */ /* 0x002fea000383ffff */
.L_x_0:
[----:B------:R-:W-:Y:S05]  /*0230*/  @P0 EXIT ;  /* 0x000000000000094d */ /* 0x000fea0003800000 */
[----:B------:R-:W-:Y:S01]  /*0240*/  LDS R4, [R3+0x80] ;  /* 0x0000800003047984 */ /* 0x000fe20000000800 */
[----:B------:R-:W-:-:S03]  /*0250*/  ISETP.NE.AND P0, PT, R2, RZ, PT ;  /* 0x000000ff0200720c */ /* 0x000fc60003f05270 */
[----:B------:R-:W1:Y:S02]  /*0260*/  LDS R5, [R3] ;  /* 0x0000000003057984 */ /* 0x000e640000000800 */
[----:B-1----:R-:W-:-:S05]  /*0270*/  IADD3 R4, PT, PT, R4, R5, RZ ;  /* 0x0000000504047210 */ /* 0x002fca0007ffe0ff */
[----:B------:R-:W-:Y:S04]  /*0280*/  STS [R3], R4 ;  /* 0x0000000403007388 */ /* 0x000fe80000000800 */
[----:B------:R-:W-:Y:S04]  /*0290*/  LDS R5, [R3+0x40] ;  /* 0x0000400003057984 */ /* 0x000fe80000000800 */
[----:B------:R-:W1:Y:S02]  /*02a0*/  LDS R6, [R3] ;  /* 0x0000000003067984 */ /* 0x000e640000000800 */
[----:B-1----:R-:W-:-:S05]  /*02b0*/  IMAD.IADD R6, R5, 0x1, R6 ;  /* 0x0000000105067824 */ /* 0x002fca00078e0206 */
[----:B------:R-:W-:Y:S04]  /*02c0*/  STS [R3], R6 ;  /* 0x0000000603007388 */ /* 0x000fe80000000800 */
[----:B------:R-:W-:Y:S04]  /*02d0*/  LDS R5, [R3+0x20] ;  /* 0x0000200003057984 */ /* 0x000fe80000000800 */
[----:B0-----:R-:W0:Y:S02]  /*02e0*/  LDS R8, [R3] ;  /* 0x0000000003087984 */ /* 0x001e240000000800 */
[----:B0-----:R-:W-:-:S05]  /*02f0*/  IADD3 R8, PT, PT, R5, R8, RZ ;  /* 0x0000000805087210 */ /* 0x001fca0007ffe0ff */
[----:B------:R-:W-:Y:S04]  /*0300*/  STS [R3], R8 ;  /* 0x0000000803007388 */ /* 0x000fe80000000800 */
[----:B------:R-:W-:Y:S04]  /*0310*/  LDS R5, [R3+0x10] ;  /* 0x0000100003057984 */ /* 0x000fe80000000800 */
[----:B------:R-:W0:Y:S02]  /*0320*/  LDS R10, [R3] ;  /* 0x00000000030a7984 */ /* 0x000e240000000800 */
[----:B0-----:R-:W-:-:S05]  /*0330*/  IMAD.IADD R10, R5, 0x1, R10 ;  /* 0x00000001050a7824 */ /* 0x001fca00078e020a */
[----:B------:R-:W-:Y:S04]  /*0340*/  STS [R3], R10 ;  /* 0x0000000a03007388 */ /* 0x000fe80000000800 */
[----:B------:R-:W-:Y:S04]  /*0350*/  LDS R4, [R3+0x8] ;  /* 0x0000080003047984 */ /* 0x000fe80000000800 */
[----:B------:R-:W0:Y:S02]  /*0360*/  LDS R5, [R3] ;  /* 0x0000000003057984 */ /* 0x000e240000000800 */
[----:B0-----:R-:W-:-:S05]  /*0370*/  IADD3 R4, PT, PT, R4, R5, RZ ;  /* 0x0000000504047210 */ /* 0x001fca0007ffe0ff */
[----:B------:R-:W-:Y:S04]  /*0380*/  STS [R3], R4 ;  /* 0x0000000403007388 */ /* 0x000fe80000000800 */
[----:B------:R-:W-:Y:S04]  /*0390*/  LDS R5, [R3+0x4] ;  /* 0x0000040003057984 */ /* 0x000fe80000000800 */
[----:B------:R-:W0:Y:S02]  /*03a0*/  LDS R6, [R3] ;  /* 0x0000000003067984 */ /* 0x000e240000000800 */
[----:B0-----:R-:W-:-:S05]  /*03b0*/  IMAD.IADD R6, R5, 0x1, R6 ;  /* 0x0000000105067824 */ /* 0x001fca00078e0206 */
[----:B------:R0:W-:Y:S01]  /*03c0*/  STS [R3], R6 ;  /* 0x0000000603007388 */ /* 0x0001e20000000800 */
[----:B------:R-:W-:Y:S05]  /*03d0*/  @P0 EXIT ;  /* 0x000000000000094d */ /* 0x000fea0003800000 */
[----:B------:R-:W1:Y:S01]  /*03e0*/  S2UR UR5, SR_CgaCtaId ;  /* 0x00000000000579c3 */ /* 0x000e620000008800 */
[----:B------:R-:W-:-:S07]  /*03f0*/  UMOV UR4, 0x400 ;  /* 0x0000040000047882 */ /* 0x000fce0000000000 */
[----:B0-----:R-:W0:Y:S01]  /*0400*/  LDC.64 R2, c[0x0][0x388] ;  /* 0x0000e200ff027b82 */ /* 0x001e220000000a00 */
[----:B-1----:R-:W-:Y:S01]  /*0410*/  ULEA UR4, UR5, UR4, 0x18 ;  /* 0x0000000405047291 */ /* 0x002fe2000f8ec0ff */
[----:B0-----:R-:W-:-:S08]  /*0420*/  IMAD.WIDE.U32 R2, R0, 0x4, R2 ;  /* 0x0000000400027825 */ /* 0x001fd000078e0002 */
[----:B------:R-:W0:Y:S04]  /*0430*/  LDS R5, [UR4] ;  /* 0x00000004ff057984 */ /* 0x000e280008000800 */
[----:B0-----:R-:W-:Y:S01]  /*0440*/  STG.E desc[UR6][R2.64], R5 ;  /* 0x0000000502007986 */ /* 0x001fe2000c101906 */
[----:B------:R-:W-:Y:S05]  /*0450*/  EXIT ;  /* 0x000000000000794d */ /* 0x000fea0003800000 */
.L_x_2:
[----:B------:R-:W-:-:S00]  /*0460*/  BRA `(.L_x_2) ;  /* 0xfffffffc00fc7947 */ /* 0x000fc0000383ffff */
[----:B------:R-:W-:-:S00]  /*0470*/  NOP ;  /* 0x0000000000007918 */ /* 0x000fc00000000000 */
        /* <DEDUP_REMOVED lines=8> */
.L_x_3:


//--------------------- .nv.shared._Z7reduce0PiS_ --------------------------
	.section	.nv.shared._Z7reduce0PiS_,"aw",@nobits
	.sectionflags	@""
	.align	16
	.zero		1024


//--------------------- .nv.shared.reserved.0     --------------------------
	.section	.nv.shared.reserved.0,"aw",@nobits
	.weak		__nv_reservedSMEM_offset_0_alias
	.size		__nv_reservedSMEM_offset_0_alias, 0, 64
	.other		__nv_reservedSMEM_offset_0_alias,@"STO_CUDA_RESERVED_SHARED STV_DEFAULT"
__nv_reservedSMEM_offset_0_alias:
	.zero		0
	.zero		64


//--------------------- .nv.constant0._Z7reduce0PiS_ --------------------------
	.section	.nv.constant0._Z7reduce0PiS_,"a",@progbits
	.sectionflags	@""
	.align	4
.nv.constant0._Z7reduce0PiS_:
	.zero		912


//--------------------- SYMBOLS --------------------------

	.type		.nv.reservedSmem.offset0,@object
	.size		.nv.reservedSmem.offset0,0x4
	.type		.nv.reservedSmem.cap,@object
	.size		.nv.reservedSmem.cap,0x4
